//
// Generated by NVIDIA NVVM Compiler
//
// Compiler Build ID: CL-36424714
// Cuda compilation tools, release 13.0, V13.0.88
// Based on NVVM 20.0.0
//

.version 9.0
.target sm_100
.address_size 64

	// .globl	_Z14_auto_kernel_2PfS_S_

.visible .entry _Z14_auto_kernel_2PfS_S_(
	.param .u64 .ptr .align 1 _Z14_auto_kernel_2PfS_S__param_0,
	.param .u64 .ptr .align 1 _Z14_auto_kernel_2PfS_S__param_1,
	.param .u64 .ptr .align 1 _Z14_auto_kernel_2PfS_S__param_2
)
{
	.reg .pred 	%p<4>;
	.reg .b32 	%r<5>;
	.reg .b32 	%f<5>;
	.reg .b64 	%rd<11>;

	ld.param.u64 	%rd1, [_Z14_auto_kernel_2PfS_S__param_0];
	ld.param.u64 	%rd2, [_Z14_auto_kernel_2PfS_S__param_1];
	ld.param.u64 	%rd3, [_Z14_auto_kernel_2PfS_S__param_2];
	mov.u32 	%r2, %ctaid.x;
	mov.u32 	%r3, %ntid.x;
	mov.u32 	%r4, %tid.x;
	mad.lo.s32 	%r1, %r2, %r3, %r4;
	setp.eq.s32 	%p1, %r1, 0;
	setp.gt.s32 	%p2, %r1, 33;
	or.pred  	%p3, %p1, %p2;
	@%p3 bra 	$L__BB0_2;
	cvta.to.global.u64 	%rd4, %rd1;
	cvta.to.global.u64 	%rd5, %rd2;
	cvta.to.global.u64 	%rd6, %rd3;
	mul.wide.s32 	%rd7, %r1, 4;
	add.s64 	%rd8, %rd4, %rd7;
	ld.global.f32 	%f1, [%rd8+-4];
	add.s64 	%rd9, %rd5, %rd7;
	ld.global.f32 	%f2, [%rd9+-4];
	mul.f32 	%f3, %f2, %f2;
	fma.rn.f32 	%f4, %f1, %f1, %f3;
	add.s64 	%rd10, %rd6, %rd7;
	st.global.f32 	[%rd10+-4], %f4;
$L__BB0_2:
	ret;

}
	// .globl	_Z14_auto_kernel_1PA64_fPfS1_
.visible .entry _Z14_auto_kernel_1PA64_fPfS1_(
	.param .u64 .ptr .align 1 _Z14_auto_kernel_1PA64_fPfS1__param_0,
	.param .u64 .ptr .align 1 _Z14_auto_kernel_1PA64_fPfS1__param_1,
	.param .u64 .ptr .align 1 _Z14_auto_kernel_1PA64_fPfS1__param_2
)
{
	.reg .pred 	%p<7>;
	.reg .b32 	%r<11>;
	.reg .b32 	%f<6>;
	.reg .b64 	%rd<14>;

	ld.param.u64 	%rd1, [_Z14_auto_kernel_1PA64_fPfS1__param_0];
	ld.param.u64 	%rd2, [_Z14_auto_kernel_1PA64_fPfS1__param_1];
	ld.param.u64 	%rd3, [_Z14_auto_kernel_1PA64_fPfS1__param_2];
	mov.u32 	%r3, %ctaid.x;
	mov.u32 	%r4, %ntid.x;
	mov.u32 	%r5, %tid.x;
	mad.lo.s32 	%r1, %r3, %r4, %r5;
	mov.u32 	%r6, %ctaid.y;
	mov.u32 	%r7, %ntid.y;
	mov.u32 	%r8, %tid.y;
	mad.lo.s32 	%r9, %r6, %r7, %r8;
	setp.eq.s32 	%p1, %r1, 0;
	setp.eq.s32 	%p2, %r9, 0;
	or.pred  	%p3, %p1, %p2;
	@%p3 bra 	$L__BB1_3;
	setp.gt.s32 	%p4, %r1, 33;
	setp.gt.u32 	%p5, %r9, 64;
	or.pred  	%p6, %p4, %p5;
	@%p6 bra 	$L__BB1_3;
	add.s32 	%r10, %r9, -1;
	cvta.to.global.u64 	%rd4, %rd2;
	mul.wide.u32 	%rd5, %r10, 4;
	add.s64 	%rd6, %rd4, %rd5;
	ld.global.f32 	%f1, [%rd6];
	cvta.to.global.u64 	%rd7, %rd1;
	mul.wide.s32 	%rd8, %r1, 256;
	add.s64 	%rd9, %rd7, %rd8;
	mul.wide.s32 	%rd10, %r1, 4;
	add.s64 	%rd11, %rd9, %rd10;
	ld.global.f32 	%f2, [%rd11+-260];
	mul.f32 	%f3, %f1, %f2;
	cvta.to.global.u64 	%rd12, %rd3;
	add.s64 	%rd13, %rd12, %rd10;
	ld.global.f32 	%f4, [%rd13+-4];
	sub.f32 	%f5, %f4, %f3;
	st.global.f32 	[%rd13+-4], %f5;
$L__BB1_3:
	ret;

}
	// .globl	_Z14_auto_kernel_0PA64_fPfS1_
.visible .entry _Z14_auto_kernel_0PA64_fPfS1_(
	.param .u64 .ptr .align 1 _Z14_auto_kernel_0PA64_fPfS1__param_0,
	.param .u64 .ptr .align 1 _Z14_auto_kernel_0PA64_fPfS1__param_1,
	.param .u64 .ptr .align 1 _Z14_auto_kernel_0PA64_fPfS1__param_2
)
{
	.reg .pred 	%p<7>;
	.reg .b32 	%r<11>;
	.reg .b32 	%f<5>;
	.reg .b64 	%rd<14>;

	ld.param.u64 	%rd1, [_Z14_auto_kernel_0PA64_fPfS1__param_0];
	ld.param.u64 	%rd2, [_Z14_auto_kernel_0PA64_fPfS1__param_1];
	ld.param.u64 	%rd3, [_Z14_auto_kernel_0PA64_fPfS1__param_2];
	mov.u32 	%r3, %ctaid.x;
	mov.u32 	%r4, %ntid.x;
	mov.u32 	%r5, %tid.x;
	mad.lo.s32 	%r1, %r3, %r4, %r5;
	mov.u32 	%r6, %ctaid.y;
	mov.u32 	%r7, %ntid.y;
	mov.u32 	%r8, %tid.y;
	mad.lo.s32 	%r9, %r6, %r7, %r8;
	setp.eq.s32 	%p1, %r1, 0;
	setp.eq.s32 	%p2, %r9, 0;
	or.pred  	%p3, %p1, %p2;
	@%p3 bra 	$L__BB2_3;
	setp.gt.s32 	%p4, %r1, 33;
	setp.gt.u32 	%p5, %r9, 64;
	or.pred  	%p6, %p4, %p5;
	@%p6 bra 	$L__BB2_3;
	add.s32 	%r10, %r9, -1;
	cvta.to.global.u64 	%rd4, %rd2;
	mul.wide.u32 	%rd5, %r10, 4;
	add.s64 	%rd6, %rd4, %rd5;
	ld.global.f32 	%f1, [%rd6];
	cvta.to.global.u64 	%rd7, %rd1;
	mul.wide.s32 	%rd8, %r1, 256;
	add.s64 	%rd9, %rd7, %rd8;
	add.s64 	%rd10, %rd9, %rd5;
	ld.global.f32 	%f2, [%rd10+-256];
	cvta.to.global.u64 	%rd11, %rd3;
	mul.wide.s32 	%rd12, %r1, 4;
	add.s64 	%rd13, %rd11, %rd12;
	ld.global.f32 	%f3, [%rd13+-4];
	fma.rn.f32 	%f4, %f1, %f2, %f3;
	st.global.f32 	[%rd13+-4], %f4;
$L__BB2_3:
	ret;

}


// ===== COMPILED SASS (sm_100) =====

	.target	sm_100

	.elftype	@"ET_EXEC"


//--------------------- .note.nv.tkinfo           --------------------------
	.section	.note.nv.tkinfo,"",@"SHT_NOTE"
	.sectionflags	@"SHF_NOTE_NV_TKINFO"
	.tkinfo
        /*0018*/ 	.word	0x00000002
        /*0030*/ 	.string	""
        /*0030*/ 	.string	"ptxas"
        /*0030*/ 	.string	"Cuda compilation tools, release 13.0, V13.0.88"
        /*0030*/ 	.string	"Build cuda_13.0.r13.0/compiler.36424714_0"
        /*0030*/ 	.string	"-arch sm_100 -m 64 "



//--------------------- .note.nv.cuinfo           --------------------------
	.section	.note.nv.cuinfo,"",@"SHT_NOTE"
	.sectionflags	@"SHF_NOTE_NV_CUINFO"
        /*0018*/ 	.short	0x0002
        /*001a*/ 	.short	0x0064
        /*001c*/ 	.short	0x0082
	.zero		2


//--------------------- .nv.info                  --------------------------
	.section	.nv.info,"",@"SHT_CUDA_INFO"
	.align	4


	//----- nvinfo : EIATTR_REGCOUNT
	.align		4
        /*0000*/ 	.byte	0x04, 0x2f
        /*0002*/ 	.short	(.L_1 - .L_0)
	.align		4
.L_0:
        /*0004*/ 	.word	index@(_Z14_auto_kernel_2PfS_S_)
        /*0008*/ 	.word	0x0000000e


	//----- nvinfo : EIATTR_FRAME_SIZE
	.align		4
.L_1:
        /*000c*/ 	.byte	0x04, 0x11
        /*000e*/ 	.short	(.L_3 - .L_2)
	.align		4
.L_2:
        /*0010*/ 	.word	index@(_Z14_auto_kernel_2PfS_S_)
        /*0014*/ 	.word	0x00000000


	//----- nvinfo : EIATTR_REGCOUNT
	.align		4
.L_3:
        /*0018*/ 	.byte	0x04, 0x2f
        /*001a*/ 	.short	(.L_5 - .L_4)
	.align		4
.L_4:
        /*001c*/ 	.word	index@(_Z14_auto_kernel_1PA64_fPfS1_)
        /*0020*/ 	.word	0x0000000e


	//----- nvinfo : EIATTR_FRAME_SIZE
	.align		4
.L_5:
        /*0024*/ 	.byte	0x04, 0x11
        /*0026*/ 	.short	(.L_7 - .L_6)
	.align		4
.L_6:
        /*0028*/ 	.word	index@(_Z14_auto_kernel_1PA64_fPfS1_)
        /*002c*/ 	.word	0x00000000


	//----- nvinfo : EIATTR_REGCOUNT
	.align		4
.L_7:
        /*0030*/ 	.byte	0x04, 0x2f
        /*0032*/ 	.short	(.L_9 - .L_8)
	.align		4
.L_8:
        /*0034*/ 	.word	index@(_Z14_auto_kernel_0PA64_fPfS1_)
        /*0038*/ 	.word	0x0000000e


	//----- nvinfo : EIATTR_FRAME_SIZE
	.align		4
.L_9:
        /*003c*/ 	.byte	0x04, 0x11
        /*003e*/ 	.short	(.L_11 - .L_10)
	.align		4
.L_10:
        /*0040*/ 	.word	index@(_Z14_auto_kernel_0PA64_fPfS1_)
        /*0044*/ 	.word	0x00000000


	//----- nvinfo : EIATTR_MIN_STACK_SIZE
	.align		4
.L_11:
        /*0048*/ 	.byte	0x04, 0x12
        /*004a*/ 	.short	(.L_13 - .L_12)
	.align		4
.L_12:
        /*004c*/ 	.word	index@(_Z14_auto_kernel_0PA64_fPfS1_)
        /*0050*/ 	.word	0x00000000


	//----- nvinfo : EIATTR_MIN_STACK_SIZE
	.align		4
.L_13:
        /*0054*/ 	.byte	0x04, 0x12
        /*0056*/ 	.short	(.L_15 - .L_14)
	.align		4
.L_14:
        /*0058*/ 	.word	index@(_Z14_auto_kernel_1PA64_fPfS1_)
        /*005c*/ 	.word	0x00000000


	//----- nvinfo : EIATTR_MIN_STACK_SIZE
	.align		4
.L_15:
        /*0060*/ 	.byte	0x04, 0x12
        /*0062*/ 	.short	(.L_17 - .L_16)
	.align		4
.L_16:
        /*0064*/ 	.word	index@(_Z14_auto_kernel_2PfS_S_)
        /*0068*/ 	.word	0x00000000
.L_17:


//--------------------- .nv.compat                --------------------------
	.section	.nv.compat,"",@"SHT_CUDA_COMPAT_INFO"
	.align	4
        /*0000*/ 	.byte	0x02, 0x09, 0x00, 0x00, 0x02, 0x02, 0x01, 0x00, 0x02, 0x05, 0x05, 0x00, 0x03, 0x07, 0x01, 0x01
        /*0010*/ 	.byte	0x02, 0x03, 0x00, 0x00, 0x02, 0x06, 0x01, 0x00, 0x04, 0x0b, 0x08, 0x00, 0x09, 0x00, 0x00, 0x00
        /*0020*/ 	.byte	0x00, 0x00, 0x00, 0x00


//--------------------- .nv.info._Z14_auto_kernel_0PA64_fPfS1_ --------------------------
	.section	.nv.info._Z14_auto_kernel_0PA64_fPfS1_,"",@"SHT_CUDA_INFO"
	.sectionflags	@""
	.align	4


	//----- nvinfo : EIATTR_CUDA_API_VERSION
	.align		4
        /*0000*/ 	.byte	0x04, 0x37
        /*0002*/ 	.short	(.L_19 - .L_18)
.L_18:
        /*0004*/ 	.word	0x00000082


	//----- nvinfo : EIATTR_KPARAM_INFO
	.align		4
.L_19:
        /*0008*/ 	.byte	0x04, 0x17
        /*000a*/ 	.short	(.L_21 - .L_20)
.L_20:
        /*000c*/ 	.word	0x00000000
        /*0010*/ 	.short	0x0002
        /*0012*/ 	.short	0x0010
        /*0014*/ 	.byte	0x00, 0xf5, 0x21, 0x00


	//----- nvinfo : EIATTR_KPARAM_INFO
	.align		4
.L_21:
        /*0018*/ 	.byte	0x04, 0x17
        /*001a*/ 	.short	(.L_23 - .L_22)
.L_22:
        /*001c*/ 	.word	0x00000000
        /*0020*/ 	.short	0x0001
        /*0022*/ 	.short	0x0008
        /*0024*/ 	.byte	0x00, 0xf5, 0x21, 0x00


	//----- nvinfo : EIATTR_KPARAM_INFO
	.align		4
.L_23:
        /*0028*/ 	.byte	0x04, 0x17
        /*002a*/ 	.short	(.L_25 - .L_24)
.L_24:
        /*002c*/ 	.word	0x00000000
        /*0030*/ 	.short	0x0000
        /*0032*/ 	.short	0x0000
        /*0034*/ 	.byte	0x00, 0xf5, 0x21, 0x00


	//----- nvinfo : EIATTR_SPARSE_MMA_MASK
	.align		4
.L_25:
        /*0038*/ 	.byte	0x03, 0x50
        /*003a*/ 	.short	0x0000


	//----- nvinfo : EIATTR_MAXREG_COUNT
	.align		4
        /*003c*/ 	.byte	0x03, 0x1b
        /*003e*/ 	.short	0x00ff


	//----- nvinfo : EIATTR_MERCURY_ISA_VERSION
	.align		4
        /*0040*/ 	.byte	0x03, 0x5f
        /*0042*/ 	.short	0x0101


	//----- nvinfo : EIATTR_VRC_CTA_INIT_COUNT
	.align		4
        /*0044*/ 	.byte	0x02, 0x4a
	.zero		1
	.zero		1


	//----- nvinfo : EIATTR_EXIT_INSTR_OFFSETS
	.align		4
        /*0048*/ 	.byte	0x04, 0x1c
        /*004a*/ 	.short	(.L_27 - .L_26)


	//   ....[0]....
.L_26:
        /*004c*/ 	.word	0x000000b0


	//   ....[1]....
        /*0050*/ 	.word	0x000000e0


	//   ....[2]....
        /*0054*/ 	.word	0x000001d0


	//----- nvinfo : EIATTR_CBANK_PARAM_SIZE
	.align		4
.L_27:
        /*0058*/ 	.byte	0x03, 0x19
        /*005a*/ 	.short	0x0018


	//----- nvinfo : EIATTR_PARAM_CBANK
	.align		4
        /*005c*/ 	.byte	0x04, 0x0a
        /*005e*/ 	.short	(.L_29 - .L_28)
	.align		4
.L_28:
        /*0060*/ 	.word	index@(.nv.constant0._Z14_auto_kernel_0PA64_fPfS1_)
        /*0064*/ 	.short	0x0380
        /*0066*/ 	.short	0x0018


	//----- nvinfo : EIATTR_SW_WAR
	.align		4
.L_29:
        /*0068*/ 	.byte	0x04, 0x36
        /*006a*/ 	.short	(.L_31 - .L_30)
.L_30:
        /*006c*/ 	.word	0x00000008
.L_31:


//--------------------- .nv.info._Z14_auto_kernel_1PA64_fPfS1_ --------------------------
	.section	.nv.info._Z14_auto_kernel_1PA64_fPfS1_,"",@"SHT_CUDA_INFO"
	.sectionflags	@""
	.align	4


	//----- nvinfo : EIATTR_CUDA_API_VERSION
	.align		4
        /*0000*/ 	.byte	0x04, 0x37
        /*0002*/ 	.short	(.L_33 - .L_32)
.L_32:
        /*0004*/ 	.word	0x00000082


	//----- nvinfo : EIATTR_KPARAM_INFO
	.align		4
.L_33:
        /*0008*/ 	.byte	0x04, 0x17
        /*000a*/ 	.short	(.L_35 - .L_34)
.L_34:
        /*000c*/ 	.word	0x00000000
        /*0010*/ 	.short	0x0002
        /*0012*/ 	.short	0x0010
        /*0014*/ 	.byte	0x00, 0xf5, 0x21, 0x00


	//----- nvinfo : EIATTR_KPARAM_INFO
	.align		4
.L_35:
        /*0018*/ 	.byte	0x04, 0x17
        /*001a*/ 	.short	(.L_37 - .L_36)
.L_36:
        /*001c*/ 	.word	0x00000000
        /*0020*/ 	.short	0x0001
        /*0022*/ 	.short	0x0008
        /*0024*/ 	.byte	0x00, 0xf5, 0x21, 0x00


	//----- nvinfo : EIATTR_KPARAM_INFO
	.align		4
.L_37:
        /*0028*/ 	.byte	0x04, 0x17
        /*002a*/ 	.short	(.L_39 - .L_38)
.L_38:
        /*002c*/ 	.word	0x00000000
        /*0030*/ 	.short	0x0000
        /*0032*/ 	.short	0x0000
        /*0034*/ 	.byte	0x00, 0xf5, 0x21, 0x00


	//----- nvinfo : EIATTR_SPARSE_MMA_MASK
	.align		4
.L_39:
        /*0038*/ 	.byte	0x03, 0x50
        /*003a*/ 	.short	0x0000


	//----- nvinfo : EIATTR_MAXREG_COUNT
	.align		4
        /*003c*/ 	.byte	0x03, 0x1b
        /*003e*/ 	.short	0x00ff


	//----- nvinfo : EIATTR_MERCURY_ISA_VERSION
	.align		4
        /*0040*/ 	.byte	0x03, 0x5f
        /*0042*/ 	.short	0x0101


	//----- nvinfo : EIATTR_VRC_CTA_INIT_COUNT
	.align		4
        /*0044*/ 	.byte	0x02, 0x4a
	.zero		1
	.zero		1


	//----- nvinfo : EIATTR_EXIT_INSTR_OFFSETS
	.align		4
        /*0048*/ 	.byte	0x04, 0x1c
        /*004a*/ 	.short	(.L_41 - .L_40)


	//   ....[0]....
.L_40:
        /*004c*/ 	.word	0x000000b0


	//   ....[1]....
        /*0050*/ 	.word	0x000000e0


	//   ....[2]....
        /*0054*/ 	.word	0x000001d0


	//----- nvinfo : EIATTR_CBANK_PARAM_SIZE
	.align		4
.L_41:
        /*0058*/ 	.byte	0x03, 0x19
        /*005a*/ 	.short	0x0018


	//----- nvinfo : EIATTR_PARAM_CBANK
	.align		4
        /*005c*/ 	.byte	0x04, 0x0a
        /*005e*/ 	.short	(.L_43 - .L_42)
	.align		4
.L_42:
        /*0060*/ 	.word	index@(.nv.constant0._Z14_auto_kernel_1PA64_fPfS1_)
        /*0064*/ 	.short	0x0380
        /*0066*/ 	.short	0x0018


	//----- nvinfo : EIATTR_SW_WAR
	.align		4
.L_43:
        /*0068*/ 	.byte	0x04, 0x36
        /*006a*/ 	.short	(.L_45 - .L_44)
.L_44:
        /*006c*/ 	.word	0x00000008
.L_45:


//--------------------- .nv.info._Z14_auto_kernel_2PfS_S_ --------------------------
	.section	.nv.info._Z14_auto_kernel_2PfS_S_,"",@"SHT_CUDA_INFO"
	.sectionflags	@""
	.align	4


	//----- nvinfo : EIATTR_CUDA_API_VERSION
	.align		4
        /*0000*/ 	.byte	0x04, 0x37
        /*0002*/ 	.short	(.L_47 - .L_46)
.L_46:
        /*0004*/ 	.word	0x00000082


	//----- nvinfo : EIATTR_KPARAM_INFO
	.align		4
.L_47:
        /*0008*/ 	.byte	0x04, 0x17
        /*000a*/ 	.short	(.L_49 - .L_48)
.L_48:
        /*000c*/ 	.word	0x00000000
        /*0010*/ 	.short	0x0002
        /*0012*/ 	.short	0x0010
        /*0014*/ 	.byte	0x00, 0xf5, 0x21, 0x00


	//----- nvinfo : EIATTR_KPARAM_INFO
	.align		4
.L_49:
        /*0018*/ 	.byte	0x04, 0x17
        /*001a*/ 	.short	(.L_51 - .L_50)
.L_50:
        /*001c*/ 	.word	0x00000000
        /*0020*/ 	.short	0x0001
        /*0022*/ 	.short	0x0008
        /*0024*/ 	.byte	0x00, 0xf5, 0x21, 0x00


	//----- nvinfo : EIATTR_KPARAM_INFO
	.align		4
.L_51:
        /*0028*/ 	.byte	0x04, 0x17
        /*002a*/ 	.short	(.L_53 - .L_52)
.L_52:
        /*002c*/ 	.word	0x00000000
        /*0030*/ 	.short	0x0000
        /*0032*/ 	.short	0x0000
        /*0034*/ 	.byte	0x00, 0xf5, 0x21, 0x00


	//----- nvinfo : EIATTR_SPARSE_MMA_MASK
	.align		4
.L_53:
        /*0038*/ 	.byte	0x03, 0x50
        /*003a*/ 	.short	0x0000


	//----- nvinfo : EIATTR_MAXREG_COUNT
	.align		4
        /*003c*/ 	.byte	0x03, 0x1b
        /*003e*/ 	.short	0x00ff


	//----- nvinfo : EIATTR_MERCURY_ISA_VERSION
	.align		4
        /*0040*/ 	.byte	0x03, 0x5f
        /*0042*/ 	.short	0x0101


	//----- nvinfo : EIATTR_VRC_CTA_INIT_COUNT
	.align		4
        /*0044*/ 	.byte	0x02, 0x4a
	.zero		1
	.zero		1


	//----- nvinfo : EIATTR_EXIT_INSTR_OFFSETS
	.align		4
        /*0048*/ 	.byte	0x04, 0x1c
        /*004a*/ 	.short	(.L_55 - .L_54)


	//   ....[0]....
.L_54:
        /*004c*/ 	.word	0x00000070


	//   ....[1]....
        /*0050*/ 	.word	0x00000140


	//----- nvinfo : EIATTR_CBANK_PARAM_SIZE
	.align		4
.L_55:
        /*0054*/ 	.byte	0x03, 0x19
        /*0056*/ 	.short	0x0018


	//----- nvinfo : EIATTR_PARAM_CBANK
	.align		4
        /*0058*/ 	.byte	0x04, 0x0a
        /*005a*/ 	.short	(.L_57 - .L_56)
	.align		4
.L_56:
        /*005c*/ 	.word	index@(.nv.constant0._Z14_auto_kernel_2PfS_S_)
        /*0060*/ 	.short	0x0380
        /*0062*/ 	.short	0x0018


	//----- nvinfo : EIATTR_SW_WAR
	.align		4
.L_57:
        /*0064*/ 	.byte	0x04, 0x36
        /*0066*/ 	.short	(.L_59 - .L_58)
.L_58:
        /*0068*/ 	.word	0x00000008
.L_59:


//--------------------- .nv.callgraph             --------------------------
	.section	.nv.callgraph,"",@"SHT_CUDA_CALLGRAPH"
	.align	4
	.sectionentsize	8
	.align		4
        /*0000*/ 	.word	0x00000000
	.align		4
        /*0004*/ 	.word	0xffffffff
	.align		4
        /*0008*/ 	.word	0x00000000
	.align		4
        /*000c*/ 	.word	0xfffffffe
	.align		4
        /*0010*/ 	.word	0x00000000
	.align		4
        /*0014*/ 	.word	0xfffffffd
	.align		4
        /*0018*/ 	.word	0x00000000
	.align		4
        /*001c*/ 	.word	0xfffffffc


//--------------------- .text._Z14_auto_kernel_0PA64_fPfS1_ --------------------------
	.section	.text._Z14_auto_kernel_0PA64_fPfS1_,"ax",@progbits
	.align	128
        .global         _Z14_auto_kernel_0PA64_fPfS1_
        .type           _Z14_auto_kernel_0PA64_fPfS1_,@function
        .size           _Z14_auto_kernel_0PA64_fPfS1_,(.L_x_3 - _Z14_auto_kernel_0PA64_fPfS1_)
        .other          _Z14_auto_kernel_0PA64_fPfS1_,@"STO_CUDA_ENTRY STV_DEFAULT"
_Z14_auto_kernel_0PA64_fPfS1_:
.text._Z14_auto_kernel_0PA64_fPfS1_:
[----:B------:R-:W-:Y:S01]  /*0000*/  LDC R1, c[0x0][0x37c] ;  /* 0x0000df00ff017b82 */ /* 0x000fe20000000800 */
[----:B------:R-:W0:Y:S07]  /*0010*/  S2R R3, SR_TID.Y ;  /* 0x0000000000037919 */ /* 0x000e2e0000002200 */
[----:B------:R-:W1:Y:S01]  /*0020*/  LDC R9, c[0x0][0x360] ;  /* 0x0000d800ff097b82 */ /* 0x000e620000000800 */
[----:B------:R-:W1:Y:S07]  /*0030*/  S2R R2, SR_TID.X ;  /* 0x0000000000027919 */ /* 0x000e6e0000002100 */
[----:B------:R-:W0:Y:S08]  /*0040*/  S2UR UR5, SR_CTAID.Y ;  /* 0x00000000000579c3 */ /* 0x000e300000002600 */
[----:B------:R-:W0:Y:S08]  /*0050*/  LDC R0, c[0x0][0x364] ;  /* 0x0000d900ff007b82 */ /* 0x000e300000000800 */
[----:B------:R-:W1:Y:S01]  /*0060*/  S2UR UR4, SR_CTAID.X ;  /* 0x00000000000479c3 */ /* 0x000e620000002500 */
[----:B0-----:R-:W-:-:S05]  /*0070*/  IMAD R0, R0, UR5, R3 ;  /* 0x0000000500007c24 */ /* 0x001fca000f8e0203 */
[----:B------:R-:W-:Y:S01]  /*0080*/  ISETP.NE.AND P0, PT, R0, RZ, PT ;  /* 0x000000ff0000720c */ /* 0x000fe20003f05270 */
[----:B-1----:R-:W-:-:S05]  /*0090*/  IMAD R9, R9, UR4, R2 ;  /* 0x0000000409097c24 */ /* 0x002fca000f8e0202 */
[----:B------:R-:W-:-:S13]  /*00a0*/  ISETP.EQ.OR P0, PT, R9, RZ, !P0 ;  /* 0x000000ff0900720c */ /* 0x000fda0004702670 */
[----:B------:R-:W-:Y:S05]  /*00b0*/  @P0 EXIT ;  /* 0x000000000000094d */ /* 0x000fea0003800000 */
[----:B------:R-:W-:-:S04]  /*00c0*/  ISETP.GT.U32.AND P0, PT, R0, 0x40, PT ;  /* 0x000000400000780c */ /* 0x000fc80003f04070 */
[----:B------:R-:W-:-:S13]  /*00d0*/  ISETP.GT.OR P0, PT, R9, 0x21, P0 ;  /* 0x000000210900780c */ /* 0x000fda0000704670 */
[----:B------:R-:W-:Y:S05]  /*00e0*/  @P0 EXIT ;  /* 0x000000000000094d */ /* 0x000fea0003800000 */
[----:B------:R-:W0:Y:S01]  /*00f0*/  LDC.64 R4, c[0x0][0x380] ;  /* 0x0000e000ff047b82 */ /* 0x000e220000000a00 */
[----:B------:R-:W1:Y:S01]  /*0100*/  LDCU.64 UR4, c[0x0][0x358] ;  /* 0x00006b00ff0477ac */ /* 0x000e620008000a00 */
[----:B------:R-:W-:-:S06]  /*0110*/  IADD3 R11, PT, PT, R0, -0x1, RZ ;  /* 0xffffffff000b7810 */ /* 0x000fcc0007ffe0ff */
[----:B------:R-:W2:Y:S08]  /*0120*/  LDC.64 R2, c[0x0][0x388] ;  /* 0x0000e200ff027b82 */ /* 0x000eb00000000a00 */
[----:B------:R-:W3:Y:S01]  /*0130*/  LDC.64 R6, c[0x0][0x390] ;  /* 0x0000e400ff067b82 */ /* 0x000ee20000000a00 */
[----:B0-----:R-:W-:-:S04]  /*0140*/  IMAD.WIDE R4, R9, 0x100, R4 ;  /* 0x0000010009047825 */ /* 0x001fc800078e0204 */
[----:B------:R-:W-:-:S04]  /*0150*/  IMAD.WIDE.U32 R4, R11, 0x4, R4 ;  /* 0x000000040b047825 */ /* 0x000fc800078e0004 */
[----:B--2---:R-:W-:Y:S02]  /*0160*/  IMAD.WIDE.U32 R2, R11, 0x4, R2 ;  /* 0x000000040b027825 */ /* 0x004fe400078e0002 */
[----:B-1----:R-:W2:Y:S02]  /*0170*/  LDG.E R5, desc[UR4][R4.64+-0x100] ;  /* 0xffff000404057981 */ /* 0x002ea4000c1e1900 */
[----:B---3--:R-:W-:Y:S02]  /*0180*/  IMAD.WIDE R6, R9, 0x4, R6 ;  /* 0x0000000409067825 */ /* 0x008fe400078e0206 */
[----:B------:R-:W2:Y:S04]  /*0190*/  LDG.E R2, desc[UR4][R2.64] ;  /* 0x0000000402027981 */ /* 0x000ea8000c1e1900 */
[----:B------:R-:W2:Y:S02]  /*01a0*/  LDG.E R9, desc[UR4][R6.64+-0x4] ;  /* 0xfffffc0406097981 */ /* 0x000ea4000c1e1900 */
[----:B--2---:R-:W-:-:S05]  /*01b0*/  FFMA R9, R2, R5, R9 ;  /* 0x0000000502097223 */ /* 0x004fca0000000009 */
[----:B------:R-:W-:Y:S01]  /*01c0*/  STG.E desc[UR4][R6.64+-0x4], R9 ;  /* 0xfffffc0906007986 */ /* 0x000fe2000c101904 */
[----:B------:R-:W-:Y:S05]  /*01d0*/  EXIT ;  /* 0x000000000000794d */ /* 0x000fea0003800000 */
.L_x_0:
[----:B------:R-:W-:-:S00]  /*01e0*/  BRA `(.L_x_0) ;  /* 0xfffffffc00fc7947 */ /* 0x000fc0000383ffff */
[----:B------:R-:W-:-:S00]  /*01f0*/  NOP ;  /* 0x0000000000007918 */ /* 0x000fc00000000000 */
        /* <DEDUP_REMOVED lines=8> */
.L_x_3:


//--------------------- .text._Z14_auto_kernel_1PA64_fPfS1_ --------------------------
	.section	.text._Z14_auto_kernel_1PA64_fPfS1_,"ax",@progbits
	.align	128
        .global         _Z14_auto_kernel_1PA64_fPfS1_
        .type           _Z14_auto_kernel_1PA64_fPfS1_,@function
        .size           _Z14_auto_kernel_1PA64_fPfS1_,(.L_x_4 - _Z14_auto_kernel_1PA64_fPfS1_)
        .other          _Z14_auto_kernel_1PA64_fPfS1_,@"STO_CUDA_ENTRY STV_DEFAULT"
_Z14_auto_kernel_1PA64_fPfS1_:
.text._Z14_auto_kernel_1PA64_fPfS1_:
        /* <DEDUP_REMOVED lines=21> */
[----:B------:R-:W-:-:S04]  /*0150*/  IMAD.WIDE R4, R9, 0x4, R4 ;  /* 0x0000000409047825 */ /* 0x000fc800078e0204 */
[----:B--2---:R-:W-:Y:S02]  /*0160*/  IMAD.WIDE.U32 R2, R11, 0x4, R2 ;  /* 0x000000040b027825 */ /* 0x004fe400078e0002 */
[----:B-1----:R-:W2:Y:S02]  /*0170*/  LDG.E R5, desc[UR4][R4.64+-0x104] ;  /* 0xfffefc0404057981 */ /* 0x002ea4000c1e1900 */
[----:B---3--:R-:W-:Y:S02]  /*0180*/  IMAD.WIDE R6, R9, 0x4, R6 ;  /* 0x0000000409067825 */ /* 0x008fe400078e0206 */
[----:B------:R-:W2:Y:S04]  /*0190*/  LDG.E R2, desc[UR4][R2.64] ;  /* 0x0000000402027981 */ /* 0x000ea8000c1e1900 */
[----:B------:R-:W2:Y:S02]  /*01a0*/  LDG.E R9, desc[UR4][R6.64+-0x4] ;  /* 0xfffffc0406097981 */ /* 0x000ea4000c1e1900 */
[----:B--2---:R-:W-:-:S05]  /*01b0*/  FFMA R9, -R2, R5, R9 ;  /* 0x0000000502097223 */ /* 0x004fca0000000109 */
[----:B------:R-:W-:Y:S01]  /*01c0*/  STG.E desc[UR4][R6.64+-0x4], R9 ;  /* 0xfffffc0906007986 */ /* 0x000fe2000c101904 */
[----:B------:R-:W-:Y:S05]  /*01d0*/  EXIT ;  /* 0x000000000000794d */ /* 0x000fea0003800000 */
.L_x_1:
        /* <DEDUP_REMOVED lines=10> */
.L_x_4:


//--------------------- .text._Z14_auto_kernel_2PfS_S_ --------------------------
	.section	.text._Z14_auto_kernel_2PfS_S_,"ax",@progbits
	.align	128
        .global         _Z14_auto_kernel_2PfS_S_
        .type           _Z14_auto_kernel_2PfS_S_,@function
        .size           _Z14_auto_kernel_2PfS_S_,(.L_x_5 - _Z14_auto_kernel_2PfS_S_)
        .other          _Z14_auto_kernel_2PfS_S_,@"STO_CUDA_ENTRY STV_DEFAULT"
_Z14_auto_kernel_2PfS_S_:
.text._Z14_auto_kernel_2PfS_S_:
[----:B------:R-:W-:Y:S01]  /*0000*/  LDC R1, c[0x0][0x37c] ;  /* 0x0000df00ff017b82 */ /* 0x000fe20000000800 */
[----:B------:R-:W0:Y:S07]  /*0010*/  S2R R0, SR_TID.X ;  /* 0x0000000000007919 */ /* 0x000e2e0000002100 */
[----:B------:R-:W0:Y:S08]  /*0020*/  S2UR UR4, SR_CTAID.X ;  /* 0x00000000000479c3 */ /* 0x000e300000002500 */
[----:B------:R-:W0:Y:S02]  /*0030*/  LDC R9, c[0x0][0x360] ;  /* 0x0000d800ff097b82 */ /* 0x000e240000000800 */
[----:B0-----:R-:W-:-:S05]  /*0040*/  IMAD R9, R9, UR4, R0 ;  /* 0x0000000409097c24 */ /* 0x001fca000f8e0200 */
[----:B------:R-:W-:-:S04]  /*0050*/  ISETP.GT.AND P0, PT, R9, 0x21, PT ;  /* 0x000000210900780c */ /* 0x000fc80003f04270 */
[----:B------:R-:W-:-:S13]  /*0060*/  ISETP.EQ.OR P0, PT, R9, RZ, P0 ;  /* 0x000000ff0900720c */ /* 0x000fda0000702670 */
[----:B------:R-:W-:Y:S05]  /*0070*/  @P0 EXIT ;  /* 0x000000000000094d */ /* 0x000fea0003800000 */
[----:B------:R-:W0:Y:S01]  /*0080*/  LDC.64 R4, c[0x0][0x388] ;  /* 0x0000e200ff047b82 */ /* 0x000e220000000a00 */
[----:B------:R-:W1:Y:S07]  /*0090*/  LDCU.64 UR4, c[0x0][0x358] ;  /* 0x00006b00ff0477ac */ /* 0x000e6e0008000a00 */
[----:B------:R-:W2:Y:S08]  /*00a0*/  LDC.64 R2, c[0x0][0x380] ;  /* 0x0000e000ff027b82 */ /* 0x000eb00000000a00 */
[----:B------:R-:W3:Y:S01]  /*00b0*/  LDC.64 R6, c[0x0][0x390] ;  /* 0x0000e400ff067b82 */ /* 0x000ee20000000a00 */
[----:B0-----:R-:W-:-:S06]  /*00c0*/  IMAD.WIDE R4, R9, 0x4, R4 ;  /* 0x0000000409047825 */ /* 0x001fcc00078e0204 */
[----:B-1----:R-:W4:Y:S01]  /*00d0*/  LDG.E R4, desc[UR4][R4.64+-0x4] ;  /* 0xfffffc0404047981 */ /* 0x002f22000c1e1900 */
[----:B--2---:R-:W-:-:S06]  /*00e0*/  IMAD.WIDE R2, R9, 0x4, R2 ;  /* 0x0000000409027825 */ /* 0x004fcc00078e0202 */
[----:B------:R-:W2:Y:S01]  /*00f0*/  LDG.E R2, desc[UR4][R2.64+-0x4] ;  /* 0xfffffc0402027981 */ /* 0x000ea2000c1e1900 */
[----:B---3--:R-:W-:-:S04]  /*0100*/  IMAD.WIDE R6, R9, 0x4, R6 ;  /* 0x0000000409067825 */ /* 0x008fc800078e0206 */
[----:B----4-:R-:W-:-:S04]  /*0110*/  FMUL R11, R4, R4 ;  /* 0x00000004040b7220 */ /* 0x010fc80000400000 */
[----:B--2---:R-:W-:-:S05]  /*0120*/  FFMA R11, R2, R2, R11 ;  /* 0x00000002020b7223 */ /* 0x004fca000000000b */
[----:B------:R-:W-:Y:S01]  /*0130*/  STG.E desc[UR4][R6.64+-0x4], R11 ;  /* 0xfffffc0b06007986 */ /* 0x000fe2000c101904 */
[----:B------:R-:W-:Y:S05]  /*0140*/  EXIT ;  /* 0x000000000000794d */ /* 0x000fea0003800000 */
.L_x_2:
        /* <DEDUP_REMOVED lines=11> */
.L_x_5:


//--------------------- .nv.shared.reserved.0     --------------------------
	.section	.nv.shared.reserved.0,"aw",@nobits
	.weak		__nv_reservedSMEM_offset_0_alias
	.size		__nv_reservedSMEM_offset_0_alias, 0, 64
	.other		__nv_reservedSMEM_offset_0_alias,@"STO_CUDA_RESERVED_SHARED STV_DEFAULT"
__nv_reservedSMEM_offset_0_alias:
	.zero		0
	.zero		64


//--------------------- .nv.constant0._Z14_auto_kernel_0PA64_fPfS1_ --------------------------
	.section	.nv.constant0._Z14_auto_kernel_0PA64_fPfS1_,"a",@progbits
	.sectionflags	@""
	.align	4
.nv.constant0._Z14_auto_kernel_0PA64_fPfS1_:
	.zero		920


//--------------------- .nv.constant0._Z14_auto_kernel_1PA64_fPfS1_ --------------------------
	.section	.nv.constant0._Z14_auto_kernel_1PA64_fPfS1_,"a",@progbits
	.sectionflags	@""
	.align	4
.nv.constant0._Z14_auto_kernel_1PA64_fPfS1_:
	.zero		920


//--------------------- .nv.constant0._Z14_auto_kernel_2PfS_S_ --------------------------
	.section	.nv.constant0._Z14_auto_kernel_2PfS_S_,"a",@progbits
	.sectionflags	@""
	.align	4
.nv.constant0._Z14_auto_kernel_2PfS_S_:
	.zero		920


//--------------------- SYMBOLS --------------------------

	.type		.nv.reservedSmem.offset0,@object
	.size		.nv.reservedSmem.offset0,0x4
